//
// Generated by NVIDIA NVVM Compiler
//
// Compiler Build ID: CL-36424714
// Cuda compilation tools, release 13.0, V13.0.88
// Based on NVVM 20.0.0
//

.version 9.0
.target sm_100
.address_size 64

	// .globl	_Z20transformacao_linearPdS_S_iii

.visible .entry _Z20transformacao_linearPdS_S_iii(
	.param .u64 .ptr .align 1 _Z20transformacao_linearPdS_S_iii_param_0,
	.param .u64 .ptr .align 1 _Z20transformacao_linearPdS_S_iii_param_1,
	.param .u64 .ptr .align 1 _Z20transformacao_linearPdS_S_iii_param_2,
	.param .u32 _Z20transformacao_linearPdS_S_iii_param_3,
	.param .u32 _Z20transformacao_linearPdS_S_iii_param_4,
	.param .u32 _Z20transformacao_linearPdS_S_iii_param_5
)
{
	.reg .pred 	%p<13>;
	.reg .b32 	%r<50>;
	.reg .b64 	%rd<43>;
	.reg .b64 	%fd<112>;

	ld.param.u64 	%rd11, [_Z20transformacao_linearPdS_S_iii_param_0];
	ld.param.u64 	%rd12, [_Z20transformacao_linearPdS_S_iii_param_1];
	ld.param.u64 	%rd10, [_Z20transformacao_linearPdS_S_iii_param_2];
	ld.param.u32 	%r27, [_Z20transformacao_linearPdS_S_iii_param_3];
	ld.param.u32 	%r25, [_Z20transformacao_linearPdS_S_iii_param_4];
	ld.param.u32 	%r28, [_Z20transformacao_linearPdS_S_iii_param_5];
	cvta.to.global.u64 	%rd1, %rd12;
	cvta.to.global.u64 	%rd2, %rd11;
	mov.u32 	%r29, %tid.x;
	mov.u32 	%r30, %ntid.x;
	mov.u32 	%r31, %ctaid.x;
	mad.lo.s32 	%r1, %r30, %r31, %r29;
	mov.u32 	%r32, %tid.y;
	mov.u32 	%r33, %ntid.y;
	mov.u32 	%r34, %ctaid.y;
	mad.lo.s32 	%r35, %r33, %r34, %r32;
	setp.ge.s32 	%p1, %r1, %r27;
	setp.ge.s32 	%p2, %r35, %r28;
	or.pred  	%p3, %p1, %p2;
	@%p3 bra 	$L__BB0_15;
	setp.lt.s32 	%p4, %r25, 1;
	mov.f64 	%fd111, 0d0000000000000000;
	@%p4 bra 	$L__BB0_14;
	mul.lo.s32 	%r3, %r25, %r35;
	mul.lo.s32 	%r4, %r25, %r1;
	and.b32  	%r5, %r25, 15;
	setp.lt.u32 	%p5, %r25, 16;
	mov.f64 	%fd111, 0d0000000000000000;
	mov.b32 	%r46, 0;
	@%p5 bra 	$L__BB0_5;
	and.b32  	%r46, %r25, 2147483632;
	neg.s32 	%r44, %r46;
	mul.wide.u32 	%rd13, %r3, 8;
	add.s64 	%rd14, %rd13, %rd2;
	add.s64 	%rd41, %rd14, 64;
	add.s64 	%rd4, %rd1, 64;
	mov.f64 	%fd111, 0d0000000000000000;
	mov.u32 	%r43, %r4;
$L__BB0_4:
	.pragma "nounroll";
	mul.wide.s32 	%rd15, %r43, 8;
	add.s64 	%rd16, %rd4, %rd15;
	ld.global.f64 	%fd18, [%rd41+-64];
	ld.global.f64 	%fd19, [%rd16+-64];
	fma.rn.f64 	%fd20, %fd18, %fd19, %fd111;
	ld.global.f64 	%fd21, [%rd41+-56];
	ld.global.f64 	%fd22, [%rd16+-56];
	fma.rn.f64 	%fd23, %fd21, %fd22, %fd20;
	ld.global.f64 	%fd24, [%rd41+-48];
	ld.global.f64 	%fd25, [%rd16+-48];
	fma.rn.f64 	%fd26, %fd24, %fd25, %fd23;
	ld.global.f64 	%fd27, [%rd41+-40];
	ld.global.f64 	%fd28, [%rd16+-40];
	fma.rn.f64 	%fd29, %fd27, %fd28, %fd26;
	ld.global.f64 	%fd30, [%rd41+-32];
	ld.global.f64 	%fd31, [%rd16+-32];
	fma.rn.f64 	%fd32, %fd30, %fd31, %fd29;
	ld.global.f64 	%fd33, [%rd41+-24];
	ld.global.f64 	%fd34, [%rd16+-24];
	fma.rn.f64 	%fd35, %fd33, %fd34, %fd32;
	ld.global.f64 	%fd36, [%rd41+-16];
	ld.global.f64 	%fd37, [%rd16+-16];
	fma.rn.f64 	%fd38, %fd36, %fd37, %fd35;
	ld.global.f64 	%fd39, [%rd41+-8];
	ld.global.f64 	%fd40, [%rd16+-8];
	fma.rn.f64 	%fd41, %fd39, %fd40, %fd38;
	ld.global.f64 	%fd42, [%rd41];
	ld.global.f64 	%fd43, [%rd16];
	fma.rn.f64 	%fd44, %fd42, %fd43, %fd41;
	ld.global.f64 	%fd45, [%rd41+8];
	ld.global.f64 	%fd46, [%rd16+8];
	fma.rn.f64 	%fd47, %fd45, %fd46, %fd44;
	ld.global.f64 	%fd48, [%rd41+16];
	ld.global.f64 	%fd49, [%rd16+16];
	fma.rn.f64 	%fd50, %fd48, %fd49, %fd47;
	ld.global.f64 	%fd51, [%rd41+24];
	ld.global.f64 	%fd52, [%rd16+24];
	fma.rn.f64 	%fd53, %fd51, %fd52, %fd50;
	ld.global.f64 	%fd54, [%rd41+32];
	ld.global.f64 	%fd55, [%rd16+32];
	fma.rn.f64 	%fd56, %fd54, %fd55, %fd53;
	ld.global.f64 	%fd57, [%rd41+40];
	ld.global.f64 	%fd58, [%rd16+40];
	fma.rn.f64 	%fd59, %fd57, %fd58, %fd56;
	ld.global.f64 	%fd60, [%rd41+48];
	ld.global.f64 	%fd61, [%rd16+48];
	fma.rn.f64 	%fd62, %fd60, %fd61, %fd59;
	ld.global.f64 	%fd63, [%rd41+56];
	ld.global.f64 	%fd64, [%rd16+56];
	fma.rn.f64 	%fd111, %fd63, %fd64, %fd62;
	add.s32 	%r44, %r44, 16;
	add.s64 	%rd41, %rd41, 128;
	add.s32 	%r43, %r43, 16;
	setp.ne.s32 	%p6, %r44, 0;
	@%p6 bra 	$L__BB0_4;
$L__BB0_5:
	setp.eq.s32 	%p7, %r5, 0;
	@%p7 bra 	$L__BB0_14;
	and.b32  	%r13, %r25, 7;
	setp.lt.u32 	%p8, %r5, 8;
	@%p8 bra 	$L__BB0_8;
	add.s32 	%r37, %r46, %r3;
	mul.wide.u32 	%rd17, %r37, 8;
	add.s64 	%rd18, %rd2, %rd17;
	ld.global.f64 	%fd66, [%rd18];
	add.s32 	%r38, %r46, %r4;
	mul.wide.s32 	%rd19, %r38, 8;
	add.s64 	%rd20, %rd1, %rd19;
	ld.global.f64 	%fd67, [%rd20];
	fma.rn.f64 	%fd68, %fd66, %fd67, %fd111;
	cvt.u64.u32 	%rd21, %r3;
	cvt.u64.u32 	%rd22, %r46;
	add.s64 	%rd23, %rd22, %rd21;
	shl.b64 	%rd24, %rd23, 3;
	add.s64 	%rd25, %rd2, %rd24;
	ld.global.f64 	%fd69, [%rd25+8];
	ld.global.f64 	%fd70, [%rd20+8];
	fma.rn.f64 	%fd71, %fd69, %fd70, %fd68;
	ld.global.f64 	%fd72, [%rd25+16];
	ld.global.f64 	%fd73, [%rd20+16];
	fma.rn.f64 	%fd74, %fd72, %fd73, %fd71;
	ld.global.f64 	%fd75, [%rd25+24];
	ld.global.f64 	%fd76, [%rd20+24];
	fma.rn.f64 	%fd77, %fd75, %fd76, %fd74;
	ld.global.f64 	%fd78, [%rd25+32];
	ld.global.f64 	%fd79, [%rd20+32];
	fma.rn.f64 	%fd80, %fd78, %fd79, %fd77;
	ld.global.f64 	%fd81, [%rd25+40];
	ld.global.f64 	%fd82, [%rd20+40];
	fma.rn.f64 	%fd83, %fd81, %fd82, %fd80;
	ld.global.f64 	%fd84, [%rd25+48];
	ld.global.f64 	%fd85, [%rd20+48];
	fma.rn.f64 	%fd86, %fd84, %fd85, %fd83;
	ld.global.f64 	%fd87, [%rd25+56];
	ld.global.f64 	%fd88, [%rd20+56];
	fma.rn.f64 	%fd111, %fd87, %fd88, %fd86;
	add.s32 	%r46, %r46, 8;
$L__BB0_8:
	setp.eq.s32 	%p9, %r13, 0;
	@%p9 bra 	$L__BB0_14;
	and.b32  	%r16, %r25, 3;
	setp.lt.u32 	%p10, %r13, 4;
	@%p10 bra 	$L__BB0_11;
	add.s32 	%r39, %r46, %r3;
	mul.wide.u32 	%rd26, %r39, 8;
	add.s64 	%rd27, %rd2, %rd26;
	ld.global.f64 	%fd90, [%rd27];
	add.s32 	%r40, %r46, %r4;
	mul.wide.s32 	%rd28, %r40, 8;
	add.s64 	%rd29, %rd1, %rd28;
	ld.global.f64 	%fd91, [%rd29];
	fma.rn.f64 	%fd92, %fd90, %fd91, %fd111;
	cvt.u64.u32 	%rd30, %r3;
	cvt.u64.u32 	%rd31, %r46;
	add.s64 	%rd32, %rd31, %rd30;
	shl.b64 	%rd33, %rd32, 3;
	add.s64 	%rd34, %rd2, %rd33;
	ld.global.f64 	%fd93, [%rd34+8];
	ld.global.f64 	%fd94, [%rd29+8];
	fma.rn.f64 	%fd95, %fd93, %fd94, %fd92;
	ld.global.f64 	%fd96, [%rd34+16];
	ld.global.f64 	%fd97, [%rd29+16];
	fma.rn.f64 	%fd98, %fd96, %fd97, %fd95;
	ld.global.f64 	%fd99, [%rd34+24];
	ld.global.f64 	%fd100, [%rd29+24];
	fma.rn.f64 	%fd111, %fd99, %fd100, %fd98;
	add.s32 	%r46, %r46, 4;
$L__BB0_11:
	setp.eq.s32 	%p11, %r16, 0;
	@%p11 bra 	$L__BB0_14;
	add.s32 	%r49, %r46, %r4;
	add.s32 	%r41, %r46, %r3;
	mul.wide.u32 	%rd35, %r41, 8;
	add.s64 	%rd42, %rd2, %rd35;
	neg.s32 	%r48, %r16;
$L__BB0_13:
	.pragma "nounroll";
	mul.wide.s32 	%rd36, %r49, 8;
	add.s64 	%rd37, %rd1, %rd36;
	ld.global.f64 	%fd101, [%rd42];
	ld.global.f64 	%fd102, [%rd37];
	fma.rn.f64 	%fd111, %fd101, %fd102, %fd111;
	add.s32 	%r49, %r49, 1;
	add.s64 	%rd42, %rd42, 8;
	add.s32 	%r48, %r48, 1;
	setp.ne.s32 	%p12, %r48, 0;
	@%p12 bra 	$L__BB0_13;
$L__BB0_14:
	mad.lo.s32 	%r42, %r28, %r1, %r35;
	cvta.to.global.u64 	%rd38, %rd10;
	mul.wide.s32 	%rd39, %r42, 8;
	add.s64 	%rd40, %rd38, %rd39;
	st.global.f64 	[%rd40], %fd111;
$L__BB0_15:
	ret;

}


// ===== COMPILED SASS (sm_100) =====

	.target	sm_100

	.elftype	@"ET_EXEC"


//--------------------- .note.nv.tkinfo           --------------------------
	.section	.note.nv.tkinfo,"",@"SHT_NOTE"
	.sectionflags	@"SHF_NOTE_NV_TKINFO"
	.tkinfo
        /*0018*/ 	.word	0x00000002
        /*0030*/ 	.string	""
        /*0030*/ 	.string	"ptxas"
        /*0030*/ 	.string	"Cuda compilation tools, release 13.0, V13.0.88"
        /*0030*/ 	.string	"Build cuda_13.0.r13.0/compiler.36424714_0"
        /*0030*/ 	.string	"-arch sm_100 -m 64 "



//--------------------- .note.nv.cuinfo           --------------------------
	.section	.note.nv.cuinfo,"",@"SHT_NOTE"
	.sectionflags	@"SHF_NOTE_NV_CUINFO"
        /*0018*/ 	.short	0x0002
        /*001a*/ 	.short	0x0064
        /*001c*/ 	.short	0x0082
	.zero		2


//--------------------- .nv.info                  --------------------------
	.section	.nv.info,"",@"SHT_CUDA_INFO"
	.align	4


	//----- nvinfo : EIATTR_REGCOUNT
	.align		4
        /*0000*/ 	.byte	0x04, 0x2f
        /*0002*/ 	.short	(.L_1 - .L_0)
	.align		4
.L_0:
        /*0004*/ 	.word	index@(_Z20transformacao_linearPdS_S_iii)
        /*0008*/ 	.word	0x0000001f


	//----- nvinfo : EIATTR_FRAME_SIZE
	.align		4
.L_1:
        /*000c*/ 	.byte	0x04, 0x11
        /*000e*/ 	.short	(.L_3 - .L_2)
	.align		4
.L_2:
        /*0010*/ 	.word	index@(_Z20transformacao_linearPdS_S_iii)
        /*0014*/ 	.word	0x00000000


	//----- nvinfo : EIATTR_MIN_STACK_SIZE
	.align		4
.L_3:
        /*0018*/ 	.byte	0x04, 0x12
        /*001a*/ 	.short	(.L_5 - .L_4)
	.align		4
.L_4:
        /*001c*/ 	.word	index@(_Z20transformacao_linearPdS_S_iii)
        /*0020*/ 	.word	0x00000000
.L_5:


//--------------------- .nv.compat                --------------------------
	.section	.nv.compat,"",@"SHT_CUDA_COMPAT_INFO"
	.align	4
        /*0000*/ 	.byte	0x02, 0x09, 0x00, 0x00, 0x02, 0x02, 0x01, 0x00, 0x02, 0x05, 0x05, 0x00, 0x03, 0x07, 0x01, 0x01
        /*0010*/ 	.byte	0x02, 0x03, 0x00, 0x00, 0x02, 0x06, 0x01, 0x00, 0x04, 0x0b, 0x08, 0x00, 0x01, 0x00, 0x00, 0x00
        /*0020*/ 	.byte	0x00, 0x00, 0x00, 0x00


//--------------------- .nv.info._Z20transformacao_linearPdS_S_iii --------------------------
	.section	.nv.info._Z20transformacao_linearPdS_S_iii,"",@"SHT_CUDA_INFO"
	.sectionflags	@""
	.align	4


	//----- nvinfo : EIATTR_CUDA_API_VERSION
	.align		4
        /*0000*/ 	.byte	0x04, 0x37
        /*0002*/ 	.short	(.L_7 - .L_6)
.L_6:
        /*0004*/ 	.word	0x00000082


	//----- nvinfo : EIATTR_KPARAM_INFO
	.align		4
.L_7:
        /*0008*/ 	.byte	0x04, 0x17
        /*000a*/ 	.short	(.L_9 - .L_8)
.L_8:
        /*000c*/ 	.word	0x00000000
        /*0010*/ 	.short	0x0005
        /*0012*/ 	.short	0x0020
        /*0014*/ 	.byte	0x00, 0xf0, 0x11, 0x00


	//----- nvinfo : EIATTR_KPARAM_INFO
	.align		4
.L_9:
        /*0018*/ 	.byte	0x04, 0x17
        /*001a*/ 	.short	(.L_11 - .L_10)
.L_10:
        /*001c*/ 	.word	0x00000000
        /*0020*/ 	.short	0x0004
        /*0022*/ 	.short	0x001c
        /*0024*/ 	.byte	0x00, 0xf0, 0x11, 0x00


	//----- nvinfo : EIATTR_KPARAM_INFO
	.align		4
.L_11:
        /*0028*/ 	.byte	0x04, 0x17
        /*002a*/ 	.short	(.L_13 - .L_12)
.L_12:
        /*002c*/ 	.word	0x00000000
        /*0030*/ 	.short	0x0003
        /*0032*/ 	.short	0x0018
        /*0034*/ 	.byte	0x00, 0xf0, 0x11, 0x00


	//----- nvinfo : EIATTR_KPARAM_INFO
	.align		4
.L_13:
        /*0038*/ 	.byte	0x04, 0x17
        /*003a*/ 	.short	(.L_15 - .L_14)
.L_14:
        /*003c*/ 	.word	0x00000000
        /*0040*/ 	.short	0x0002
        /*0042*/ 	.short	0x0010
        /*0044*/ 	.byte	0x00, 0xf5, 0x21, 0x00


	//----- nvinfo : EIATTR_KPARAM_INFO
	.align		4
.L_15:
        /*0048*/ 	.byte	0x04, 0x17
        /*004a*/ 	.short	(.L_17 - .L_16)
.L_16:
        /*004c*/ 	.word	0x00000000
        /*0050*/ 	.short	0x0001
        /*0052*/ 	.short	0x0008
        /*0054*/ 	.byte	0x00, 0xf5, 0x21, 0x00


	//----- nvinfo : EIATTR_KPARAM_INFO
	.align		4
.L_17:
        /*0058*/ 	.byte	0x04, 0x17
        /*005a*/ 	.short	(.L_19 - .L_18)
.L_18:
        /*005c*/ 	.word	0x00000000
        /*0060*/ 	.short	0x0000
        /*0062*/ 	.short	0x0000
        /*0064*/ 	.byte	0x00, 0xf5, 0x21, 0x00


	//----- nvinfo : EIATTR_SPARSE_MMA_MASK
	.align		4
.L_19:
        /*0068*/ 	.byte	0x03, 0x50
        /*006a*/ 	.short	0x0000


	//----- nvinfo : EIATTR_MAXREG_COUNT
	.align		4
        /*006c*/ 	.byte	0x03, 0x1b
        /*006e*/ 	.short	0x00ff


	//----- nvinfo : EIATTR_MERCURY_ISA_VERSION
	.align		4
        /*0070*/ 	.byte	0x03, 0x5f
        /*0072*/ 	.short	0x0101


	//----- nvinfo : EIATTR_VRC_CTA_INIT_COUNT
	.align		4
        /*0074*/ 	.byte	0x02, 0x4a
	.zero		1
	.zero		1


	//----- nvinfo : EIATTR_EXIT_INSTR_OFFSETS
	.align		4
        /*0078*/ 	.byte	0x04, 0x1c
        /*007a*/ 	.short	(.L_21 - .L_20)


	//   ....[0]....
.L_20:
        /*007c*/ 	.word	0x000000d0


	//   ....[1]....
        /*0080*/ 	.word	0x00000c00


	//----- nvinfo : EIATTR_CBANK_PARAM_SIZE
	.align		4
.L_21:
        /*0084*/ 	.byte	0x03, 0x19
        /*0086*/ 	.short	0x0024


	//----- nvinfo : EIATTR_PARAM_CBANK
	.align		4
        /*0088*/ 	.byte	0x04, 0x0a
        /*008a*/ 	.short	(.L_23 - .L_22)
	.align		4
.L_22:
        /*008c*/ 	.word	index@(.nv.constant0._Z20transformacao_linearPdS_S_iii)
        /*0090*/ 	.short	0x0380
        /*0092*/ 	.short	0x0024


	//----- nvinfo : EIATTR_SW_WAR
	.align		4
.L_23:
        /*0094*/ 	.byte	0x04, 0x36
        /*0096*/ 	.short	(.L_25 - .L_24)
.L_24:
        /*0098*/ 	.word	0x00000008
.L_25:


//--------------------- .nv.callgraph             --------------------------
	.section	.nv.callgraph,"",@"SHT_CUDA_CALLGRAPH"
	.align	4
	.sectionentsize	8
	.align		4
        /*0000*/ 	.word	0x00000000
	.align		4
        /*0004*/ 	.word	0xffffffff
	.align		4
        /*0008*/ 	.word	0x00000000
	.align		4
        /*000c*/ 	.word	0xfffffffe
	.align		4
        /*0010*/ 	.word	0x00000000
	.align		4
        /*0014*/ 	.word	0xfffffffd
	.align		4
        /*0018*/ 	.word	0x00000000
	.align		4
        /*001c*/ 	.word	0xfffffffc


//--------------------- .text._Z20transformacao_linearPdS_S_iii --------------------------
	.section	.text._Z20transformacao_linearPdS_S_iii,"ax",@progbits
	.align	128
        .global         _Z20transformacao_linearPdS_S_iii
        .type           _Z20transformacao_linearPdS_S_iii,@function
        .size           _Z20transformacao_linearPdS_S_iii,(.L_x_7 - _Z20transformacao_linearPdS_S_iii)
        .other          _Z20transformacao_linearPdS_S_iii,@"STO_CUDA_ENTRY STV_DEFAULT"
_Z20transformacao_linearPdS_S_iii:
.text._Z20transformacao_linearPdS_S_iii:
[----:B------:R-:W-:Y:S01]  /*0000*/  LDC R1, c[0x0][0x37c] ;  /* 0x0000df00ff017b82 */ /* 0x000fe20000000800 */
[----:B------:R-:W0:Y:S01]  /*0010*/  S2R R0, SR_TID.Y ;  /* 0x0000000000007919 */ /* 0x000e220000002200 */
[----:B------:R-:W1:Y:S01]  /*0020*/  LDCU UR4, c[0x0][0x360] ;  /* 0x00006c00ff0477ac */ /* 0x000e620008000800 */
[----:B------:R-:W0:Y:S01]  /*0030*/  S2R R5, SR_CTAID.Y ;  /* 0x0000000000057919 */ /* 0x000e220000002600 */
[----:B------:R-:W0:Y:S01]  /*0040*/  LDCU UR5, c[0x0][0x364] ;  /* 0x00006c80ff0577ac */ /* 0x000e220008000800 */
[----:B------:R-:W1:Y:S01]  /*0050*/  S2R R3, SR_TID.X ;  /* 0x0000000000037919 */ /* 0x000e620000002100 */
[----:B------:R-:W2:Y:S01]  /*0060*/  LDCU UR11, c[0x0][0x3a0] ;  /* 0x00007400ff0b77ac */ /* 0x000ea20008000800 */
[----:B------:R-:W1:Y:S01]  /*0070*/  S2R R2, SR_CTAID.X ;  /* 0x0000000000027919 */ /* 0x000e620000002500 */
[----:B------:R-:W3:Y:S01]  /*0080*/  LDCU UR6, c[0x0][0x398] ;  /* 0x00007300ff0677ac */ /* 0x000ee20008000800 */
[----:B0-----:R-:W-:-:S05]  /*0090*/  IMAD R0, R5, UR5, R0 ;  /* 0x0000000505007c24 */ /* 0x001fca000f8e0200 */
[----:B--2---:R-:W-:Y:S01]  /*00a0*/  ISETP.GE.AND P0, PT, R0, UR11, PT ;  /* 0x0000000b00007c0c */ /* 0x004fe2000bf06270 */
[----:B-1----:R-:W-:-:S05]  /*00b0*/  IMAD R3, R2, UR4, R3 ;  /* 0x0000000402037c24 */ /* 0x002fca000f8e0203 */
[----:B---3--:R-:W-:-:S13]  /*00c0*/  ISETP.GE.OR P0, PT, R3, UR6, P0 ;  /* 0x0000000603007c0c */ /* 0x008fda0008706670 */
[----:B------:R-:W-:Y:S05]  /*00d0*/  @P0 EXIT ;  /* 0x000000000000094d */ /* 0x000fea0003800000 */
[----:B------:R-:W0:Y:S01]  /*00e0*/  LDCU UR7, c[0x0][0x39c] ;  /* 0x00007380ff0777ac */ /* 0x000e220008000800 */
[----:B------:R-:W-:Y:S01]  /*00f0*/  CS2R R26, SRZ ;  /* 0x00000000001a7805 */ /* 0x000fe2000001ff00 */
[----:B------:R-:W1:Y:S01]  /*0100*/  LDCU.64 UR12, c[0x0][0x358] ;  /* 0x00006b00ff0c77ac */ /* 0x000e620008000a00 */
[----:B0-----:R-:W-:-:S09]  /*0110*/  UISETP.GE.AND UP0, UPT, UR7, 0x1, UPT ;  /* 0x000000010700788c */ /* 0x001fd2000bf06270 */
[----:B-1----:R-:W-:Y:S05]  /*0120*/  BRA.U !UP0, `(.L_x_0) ;  /* 0x0000000908a47547 */ /* 0x002fea000b800000 */
[----:B------:R-:W-:Y:S02]  /*0130*/  UISETP.GE.U32.AND UP1, UPT, UR7, 0x10, UPT ;  /* 0x000000100700788c */ /* 0x000fe4000bf26070 */
[----:B------:R-:W-:Y:S01]  /*0140*/  IMAD R28, R0, UR7, RZ ;  /* 0x00000007001c7c24 */ /* 0x000fe2000f8e02ff */
[----:B------:R-:W-:Y:S02]  /*0150*/  ULOP3.LUT UR10, UR7, 0xf, URZ, 0xc0, !UPT ;  /* 0x0000000f070a7892 */ /* 0x000fe4000f8ec0ff */
[----:B------:R-:W-:Y:S01]  /*0160*/  IMAD R2, R3, UR7, RZ ;  /* 0x0000000703027c24 */ /* 0x000fe2000f8e02ff */
[----:B------:R-:W-:Y:S01]  /*0170*/  CS2R R26, SRZ ;  /* 0x00000000001a7805 */ /* 0x000fe2000001ff00 */
[----:B------:R-:W-:Y:S01]  /*0180*/  UMOV UR4, URZ ;  /* 0x000000ff00047c82 */ /* 0x000fe20008000000 */
[----:B------:R-:W-:Y:S01]  /*0190*/  UISETP.NE.AND UP0, UPT, UR10, URZ, UPT ;  /* 0x000000ff0a00728c */ /* 0x000fe2000bf05270 */
[----:B------:R-:W-:Y:S10]  /*01a0*/  BRA.U !UP1, `(.L_x_1) ;  /* 0x0000000509187547 */ /* 0x000ff4000b800000 */
[----:B------:R-:W0:Y:S01]  /*01b0*/  LDC.64 R4, c[0x0][0x380] ;  /* 0x0000e000ff047b82 */ /* 0x000e220000000a00 */
[----:B------:R-:W1:Y:S01]  /*01c0*/  LDCU.64 UR8, c[0x0][0x388] ;  /* 0x00007100ff0877ac */ /* 0x000e620008000a00 */
[----:B------:R-:W-:Y:S01]  /*01d0*/  IMAD.MOV.U32 R24, RZ, RZ, R2 ;  /* 0x000000ffff187224 */ /* 0x000fe200078e0002 */
[----:B------:R-:W-:Y:S01]  /*01e0*/  CS2R R26, SRZ ;  /* 0x00000000001a7805 */ /* 0x000fe2000001ff00 */
[----:B------:R-:W-:Y:S02]  /*01f0*/  ULOP3.LUT UR4, UR7, 0x7ffffff0, URZ, 0xc0, !UPT ;  /* 0x7ffffff007047892 */ /* 0x000fe4000f8ec0ff */
[----:B-1----:R-:W-:Y:S02]  /*0200*/  UIADD3 UR5, UP1, UPT, UR8, 0x40, URZ ;  /* 0x0000004008057890 */ /* 0x002fe4000ff3e0ff */
[----:B------:R-:W-:Y:S02]  /*0210*/  UIADD3 UR8, UPT, UPT, -UR4, URZ, URZ ;  /* 0x000000ff04087290 */ /* 0x000fe4000fffe1ff */
[----:B------:R-:W-:Y:S01]  /*0220*/  UIADD3.X UR6, UPT, UPT, URZ, UR9, URZ, UP1, !UPT ;  /* 0x00000009ff067290 */ /* 0x000fe20008ffe4ff */
[----:B0-----:R-:W-:-:S03]  /*0230*/  IMAD.WIDE.U32 R4, R28, 0x8, R4 ;  /* 0x000000081c047825 */ /* 0x001fc600078e0004 */
[----:B------:R-:W-:-:S05]  /*0240*/  IADD3 R8, P0, PT, R4, 0x40, RZ ;  /* 0x0000004004087810 */ /* 0x000fca0007f1e0ff */
[----:B------:R-:W-:-:S08]  /*0250*/  IMAD.X R9, RZ, RZ, R5, P0 ;  /* 0x000000ffff097224 */ /* 0x000fd000000e0605 */
.L_x_2:
[----:B------:R-:W-:Y:S01]  /*0260*/  MOV R20, UR5 ;  /* 0x0000000500147c02 */ /* 0x000fe20008000f00 */
[----:B------:R-:W-:Y:S01]  /*0270*/  IMAD.U32 R21, RZ, RZ, UR6 ;  /* 0x00000006ff157e24 */ /* 0x000fe2000f8e00ff */
[----:B------:R-:W-:Y:S01]  /*0280*/  MOV R4, R8 ;  /* 0x0000000800047202 */ /* 0x000fe20000000f00 */
[----:B------:R-:W-:Y:S02]  /*0290*/  IMAD.MOV.U32 R5, RZ, RZ, R9 ;  /* 0x000000ffff057224 */ /* 0x000fe400078e0009 */
[----:B------:R-:W-:-:S03]  /*02a0*/  IMAD.WIDE R20, R24, 0x8, R20 ;  /* 0x0000000818147825 */ /* 0x000fc600078e0214 */
[----:B------:R-:W2:Y:S04]  /*02b0*/  LDG.E.64 R12, desc[UR12][R4.64+-0x40] ;  /* 0xffffc00c040c7981 */ /* 0x000ea8000c1e1b00 */
[----:B------:R-:W2:Y:S04]  /*02c0*/  LDG.E.64 R14, desc[UR12][R20.64+-0x40] ;  /* 0xffffc00c140e7981 */ /* 0x000ea8000c1e1b00 */
[----:B------:R-:W3:Y:S04]  /*02d0*/  LDG.E.64 R8, desc[UR12][R4.64+-0x38] ;  /* 0xffffc80c04087981 */ /* 0x000ee8000c1e1b00 */
[----:B------:R-:W3:Y:S04]  /*02e0*/  LDG.E.64 R10, desc[UR12][R20.64+-0x38] ;  /* 0xffffc80c140a7981 */ /* 0x000ee8000c1e1b00 */
[----:B------:R-:W4:Y:S04]  /*02f0*/  LDG.E.64 R6, desc[UR12][R4.64+-0x30] ;  /* 0xffffd00c04067981 */ /* 0x000f28000c1e1b00 */
[----:B------:R-:W4:Y:S04]  /*0300*/  LDG.E.64 R16, desc[UR12][R20.64+-0x30] ;  /* 0xffffd00c14107981 */ /* 0x000f28000c1e1b00 */
[----:B------:R-:W5:Y:S04]  /*0310*/  LDG.E.64 R18, desc[UR12][R4.64+0x18] ;  /* 0x0000180c04127981 */ /* 0x000f68000c1e1b00 */
[----:B------:R-:W5:Y:S01]  /*0320*/  LDG.E.64 R22, desc[UR12][R4.64+0x38] ;  /* 0x0000380c04167981 */ /* 0x000f62000c1e1b00 */
[----:B--2---:R-:W-:-:S03]  /*0330*/  DFMA R26, R12, R14, R26 ;  /* 0x0000000e0c1a722b */ /* 0x004fc6000000001a */
[----:B------:R-:W2:Y:S04]  /*0340*/  LDG.E.64 R12, desc[UR12][R4.64+-0x28] ;  /* 0xffffd80c040c7981 */ /* 0x000ea8000c1e1b00 */
[----:B------:R-:W2:Y:S01]  /*0350*/  LDG.E.64 R14, desc[UR12][R20.64+-0x28] ;  /* 0xffffd80c140e7981 */ /* 0x000ea2000c1e1b00 */
[----:B---3--:R-:W-:-:S03]  /*0360*/  DFMA R26, R8, R10, R26 ;  /* 0x0000000a081a722b */ /* 0x008fc6000000001a */
[----:B------:R-:W3:Y:S04]  /*0370*/  LDG.E.64 R8, desc[UR12][R4.64+-0x20] ;  /* 0xffffe00c04087981 */ /* 0x000ee8000c1e1b00 */
[----:B------:R-:W3:Y:S01]  /*0380*/  LDG.E.64 R10, desc[UR12][R20.64+-0x20] ;  /* 0xffffe00c140a7981 */ /* 0x000ee2000c1e1b00 */
[----:B----4-:R-:W-:-:S03]  /*0390*/  DFMA R26, R6, R16, R26 ;  /* 0x00000010061a722b */ /* 0x010fc6000000001a */
[----:B------:R-:W4:Y:S04]  /*03a0*/  LDG.E.64 R6, desc[UR12][R4.64+-0x18] ;  /* 0xffffe80c04067981 */ /* 0x000f28000c1e1b00 */
[----:B------:R-:W4:Y:S01]  /*03b0*/  LDG.E.64 R16, desc[UR12][R20.64+-0x18] ;  /* 0xffffe80c14107981 */ /* 0x000f22000c1e1b00 */
        /* <DEDUP_REMOVED lines=16> */
[----:B------:R-:W5:Y:S04]  /*04c0*/  LDG.E.64 R6, desc[UR12][R20.64+0x18] ;  /* 0x0000180c14067981 */ /* 0x000f68000c1e1b00 */
[----:B------:R-:W4:Y:S01]  /*04d0*/  LDG.E.64 R26, desc[UR12][R20.64+0x38] ;  /* 0x0000380c141a7981 */ /* 0x000f22000c1e1b00 */
[----:B--2---:R-:W-:-:S03]  /*04e0*/  DFMA R12, R12, R14, R16 ;  /* 0x0000000e0c0c722b */ /* 0x004fc60000000010 */
[----:B------:R-:W2:Y:S04]  /*04f0*/  LDG.E.64 R14, desc[UR12][R4.64+0x20] ;  /* 0x0000200c040e7981 */ /* 0x000ea8000c1e1b00 */
[----:B------:R-:W2:Y:S01]  /*0500*/  LDG.E.64 R16, desc[UR12][R20.64+0x20] ;  /* 0x0000200c14107981 */ /* 0x000ea2000c1e1b00 */
[----:B---3--:R-:W-:-:S03]  /*0510*/  DFMA R8, R8, R10, R12 ;  /* 0x0000000a0808722b */ /* 0x008fc6000000000c */
[----:B------:R-:W3:Y:S04]  /*0520*/  LDG.E.64 R10, desc[UR12][R4.64+0x28] ;  /* 0x0000280c040a7981 */ /* 0x000ee8000c1e1b00 */
[----:B------:R-:W3:Y:S01]  /*0530*/  LDG.E.64 R12, desc[UR12][R20.64+0x28] ;  /* 0x0000280c140c7981 */ /* 0x000ee2000c1e1b00 */
[----:B-----5:R-:W-:-:S03]  /*0540*/  DFMA R18, R18, R6, R8 ;  /* 0x000000061212722b */ /* 0x020fc60000000008 */
[----:B------:R-:W5:Y:S04]  /*0550*/  LDG.E.64 R6, desc[UR12][R4.64+0x30] ;  /* 0x0000300c04067981 */ /* 0x000f68000c1e1b00 */
[----:B------:R-:W5:Y:S01]  /*0560*/  LDG.E.64 R8, desc[UR12][R20.64+0x30] ;  /* 0x0000300c14087981 */ /* 0x000f62000c1e1b00 */
[----:B------:R-:W-:-:S04]  /*0570*/  UIADD3 UR8, UPT, UPT, UR8, 0x10, URZ ;  /* 0x0000001008087890 */ /* 0x000fc8000fffe0ff */
[----:B------:R-:W-:Y:S01]  /*0580*/  UISETP.NE.AND UP1, UPT, UR8, URZ, UPT ;  /* 0x000000ff0800728c */ /* 0x000fe2000bf25270 */
[----:B------:R-:W-:Y:S01]  /*0590*/  VIADD R24, R24, 0x10 ;  /* 0x0000001018187836 */ /* 0x000fe20000000000 */
[----:B--2---:R-:W-:-:S08]  /*05a0*/  DFMA R14, R14, R16, R18 ;  /* 0x000000100e0e722b */ /* 0x004fd00000000012 */
[----:B---3--:R-:W-:-:S08]  /*05b0*/  DFMA R10, R10, R12, R14 ;  /* 0x0000000c0a0a722b */ /* 0x008fd0000000000e */
[----:B-----5:R-:W-:Y:S01]  /*05c0*/  DFMA R6, R6, R8, R10 ;  /* 0x000000080606722b */ /* 0x020fe2000000000a */
[----:B------:R-:W-:-:S04]  /*05d0*/  IADD3 R8, P0, PT, R4, 0x80, RZ ;  /* 0x0000008004087810 */ /* 0x000fc80007f1e0ff */
[----:B------:R-:W-:-:S03]  /*05e0*/  IADD3.X R9, PT, PT, RZ, R5, RZ, P0, !PT ;  /* 0x00000005ff097210 */ /* 0x000fc600007fe4ff */
[----:B----4-:R-:W-:Y:S01]  /*05f0*/  DFMA R26, R22, R26, R6 ;  /* 0x0000001a161a722b */ /* 0x010fe20000000006 */
[----:B------:R-:W-:Y:S10]  /*0600*/  BRA.U UP1, `(.L_x_2) ;  /* 0xfffffffd01147547 */ /* 0x000ff4000b83ffff */
.L_x_1:
[----:B------:R-:W-:Y:S05]  /*0610*/  BRA.U !UP0, `(.L_x_0) ;  /* 0x0000000508687547 */ /* 0x000fea000b800000 */
[----:B------:R-:W-:Y:S02]  /*0620*/  UISETP.GE.U32.AND UP0, UPT, UR10, 0x8, UPT ;  /* 0x000000080a00788c */ /* 0x000fe4000bf06070 */
[----:B------:R-:W-:-:S04]  /*0630*/  ULOP3.LUT UR6, UR7, 0x7, URZ, 0xc0, !UPT ;  /* 0x0000000707067892 */ /* 0x000fc8000f8ec0ff */
[----:B------:R-:W-:-:S03]  /*0640*/  UISETP.NE.AND UP1, UPT, UR6, URZ, UPT ;  /* 0x000000ff0600728c */ /* 0x000fc6000bf25270 */
[----:B------:R-:W-:Y:S08]  /*0650*/  BRA.U !UP0, `(.L_x_3) ;  /* 0x0000000108907547 */ /* 0x000ff0000b800000 */
[----:B------:R-:W0:Y:S01]  /*0660*/  LDC.64 R12, c[0x0][0x380] ;  /* 0x0000e000ff0c7b82 */ /* 0x000e220000000a00 */
[----:B------:R-:W1:Y:S01]  /*0670*/  LDCU.64 UR8, c[0x0][0x380] ;  /* 0x00007000ff0877ac */ /* 0x000e620008000a00 */
[----:B------:R-:W-:Y:S01]  /*0680*/  IADD3 R7, PT, PT, R28, UR4, RZ ;  /* 0x000000041c077c10 */ /* 0x000fe2000fffe0ff */
[----:B------:R-:W-:Y:S01]  /*0690*/  VIADD R9, R2, UR4 ;  /* 0x0000000402097c36 */ /* 0x000fe20008000000 */
[----:B------:R-:W-:-:S04]  /*06a0*/  IADD3 R6, P0, PT, R28, UR4, RZ ;  /* 0x000000041c067c10 */ /* 0x000fc8000ff1e0ff */
[----:B------:R-:W2:Y:S01]  /*06b0*/  LDC.64 R4, c[0x0][0x388] ;  /* 0x0000e200ff047b82 */ /* 0x000ea20000000a00 */
[----:B0-----:R-:W-:Y:S01]  /*06c0*/  IMAD.WIDE.U32 R12, R7, 0x8, R12 ;  /* 0x00000008070c7825 */ /* 0x001fe200078e000c */
[----:B------:R-:W-:Y:S02]  /*06d0*/  IADD3.X R7, PT, PT, RZ, RZ, RZ, P0, !PT ;  /* 0x000000ffff077210 */ /* 0x000fe400007fe4ff */
[----:B-1----:R-:W-:-:S03]  /*06e0*/  LEA R24, P0, R6, UR8, 0x3 ;  /* 0x0000000806187c11 */ /* 0x002fc6000f8018ff */
[----:B------:R-:W3:Y:S01]  /*06f0*/  LDG.E.64 R12, desc[UR12][R12.64] ;  /* 0x0000000c0c0c7981 */ /* 0x000ee2000c1e1b00 */
[----:B--2---:R-:W-:Y:S01]  /*0700*/  IMAD.WIDE R4, R9, 0x8, R4 ;  /* 0x0000000809047825 */ /* 0x004fe200078e0204 */
[----:B------:R-:W-:-:S04]  /*0710*/  LEA.HI.X R25, R6, UR9, R7, 0x3, P0 ;  /* 0x0000000906197c11 */ /* 0x000fc800080f1c07 */
[----:B------:R-:W3:Y:S04]  /*0720*/  LDG.E.64 R14, desc[UR12][R4.64] ;  /* 0x0000000c040e7981 */ /* 0x000ee8000c1e1b00 */
[----:B------:R-:W2:Y:S04]  /*0730*/  LDG.E.64 R8, desc[UR12][R4.64+0x8] ;  /* 0x0000080c04087981 */ /* 0x000ea8000c1e1b00 */
[----:B------:R-:W2:Y:S04]  /*0740*/  LDG.E.64 R10, desc[UR12][R24.64+0x8] ;  /* 0x0000080c180a7981 */ /* 0x000ea8000c1e1b00 */
[----:B------:R-:W4:Y:S04]  /*0750*/  LDG.E.64 R22, desc[UR12][R4.64+0x10] ;  /* 0x0000100c04167981 */ /* 0x000f28000c1e1b00 */
[----:B------:R-:W4:Y:S04]  /*0760*/  LDG.E.64 R6, desc[UR12][R24.64+0x10] ;  /* 0x0000100c18067981 */ /* 0x000f28000c1e1b00 */
[----:B------:R-:W5:Y:S04]  /*0770*/  LDG.E.64 R20, desc[UR12][R4.64+0x18] ;  /* 0x0000180c04147981 */ /* 0x000f68000c1e1b00 */
[----:B------:R-:W5:Y:S04]  /*0780*/  LDG.E.64 R18, desc[UR12][R24.64+0x18] ;  /* 0x0000180c18127981 */ /* 0x000f68000c1e1b00 */
[----:B------:R-:W5:Y:S01]  /*0790*/  LDG.E.64 R16, desc[UR12][R4.64+0x20] ;  /* 0x0000200c04107981 */ /* 0x000f62000c1e1b00 */
[----:B---3--:R-:W-:-:S03]  /*07a0*/  DFMA R12, R12, R14, R26 ;  /* 0x0000000e0c0c722b */ /* 0x008fc6000000001a */
[----:B------:R-:W3:Y:S04]  /*07b0*/  LDG.E.64 R14, desc[UR12][R24.64+0x20] ;  /* 0x0000200c180e7981 */ /* 0x000ee8000c1e1b00 */
[----:B------:R-:W3:Y:S01]  /*07c0*/  LDG.E.64 R26, desc[UR12][R24.64+0x38] ;  /* 0x0000380c181a7981 */ /* 0x000ee2000c1e1b00 */
[----:B--2---:R-:W-:-:S03]  /*07d0*/  DFMA R8, R10, R8, R12 ;  /* 0x000000080a08722b */ /* 0x004fc6000000000c */
[----:B------:R-:W2:Y:S04]  /*07e0*/  LDG.E.64 R12, desc[UR12][R4.64+0x28] ;  /* 0x0000280c040c7981 */ /* 0x000ea8000c1e1b00 */
[----:B------:R-:W2:Y:S01]  /*07f0*/  LDG.E.64 R10, desc[UR12][R24.64+0x28] ;  /* 0x0000280c180a7981 */ /* 0x000ea2000c1e1b00 */
[----:B----4-:R-:W-:-:S03]  /*0800*/  DFMA R22, R6, R22, R8 ;  /* 0x000000160616722b */ /* 0x010fc60000000008 */
[----:B------:R-:W4:Y:S04]  /*0810*/  LDG.E.64 R8, desc[UR12][R4.64+0x30] ;  /* 0x0000300c04087981 */ /* 0x000f28000c1e1b00 */
[----:B------:R-:W4:Y:S04]  /*0820*/  LDG.E.64 R6, desc[UR12][R24.64+0x30] ;  /* 0x0000300c18067981 */ /* 0x000f28000c1e1b00 */
[----:B------:R-:W4:Y:S01]  /*0830*/  LDG.E.64 R4, desc[UR12][R4.64+0x38] ;  /* 0x0000380c04047981 */ /* 0x000f22000c1e1b00 */
[----:B-----5:R-:W-:Y:S01]  /*0840*/  DFMA R18, R18, R20, R22 ;  /* 0x000000141212722b */ /* 0x020fe20000000016 */
[----:B------:R-:W-:-:S07]  /*0850*/  UIADD3 UR4, UPT, UPT, UR4, 0x8, URZ ;  /* 0x0000000804047890 */ /* 0x000fce000fffe0ff */
[----:B---3--:R-:W-:-:S08]  /*0860*/  DFMA R14, R14, R16, R18 ;  /* 0x000000100e0e722b */ /* 0x008fd00000000012 */
[----:B--2---:R-:W-:-:S08]  /*0870*/  DFMA R10, R10, R12, R14 ;  /* 0x0000000c0a0a722b */ /* 0x004fd0000000000e */
[----:B----4-:R-:W-:-:S08]  /*0880*/  DFMA R6, R6, R8, R10 ;  /* 0x000000080606722b */ /* 0x010fd0000000000a */
[----:B------:R-:W-:-:S11]  /*0890*/  DFMA R26, R26, R4, R6 ;  /* 0x000000041a1a722b */ /* 0x000fd60000000006 */
.L_x_3:
[----:B------:R-:W-:Y:S05]  /*08a0*/  BRA.U !UP1, `(.L_x_0) ;  /* 0x0000000109c47547 */ /* 0x000fea000b800000 */
[----:B------:R-:W-:Y:S02]  /*08b0*/  UISETP.GE.U32.AND UP0, UPT, UR6, 0x4, UPT ;  /* 0x000000040600788c */ /* 0x000fe4000bf06070 */
[----:B------:R-:W-:-:S04]  /*08c0*/  ULOP3.LUT UR5, UR7, 0x3, URZ, 0xc0, !UPT ;  /* 0x0000000307057892 */ /* 0x000fc8000f8ec0ff */
[----:B------:R-:W-:-:S03]  /*08d0*/  UISETP.NE.AND UP1, UPT, UR5, URZ, UPT ;  /* 0x000000ff0500728c */ /* 0x000fc6000bf25270 */
[----:B------:R-:W-:Y:S08]  /*08e0*/  BRA.U !UP0, `(.L_x_4) ;  /* 0x0000000108607547 */ /* 0x000ff0000b800000 */
[----:B------:R-:W0:Y:S01]  /*08f0*/  LDC.64 R4, c[0x0][0x380] ;  /* 0x0000e000ff047b82 */ /* 0x000e220000000a00 */
[----:B------:R-:W1:Y:S01]  /*0900*/  LDCU.64 UR6, c[0x0][0x380] ;  /* 0x00007000ff0677ac */ /* 0x000e620008000a00 */
[----:B------:R-:W-:Y:S01]  /*0910*/  VIADD R7, R28, UR4 ;  /* 0x000000041c077c36 */ /* 0x000fe20008000000 */
[----:B------:R-:W-:Y:S02]  /*0920*/  IADD3 R9, PT, PT, R2, UR4, RZ ;  /* 0x0000000402097c10 */ /* 0x000fe4000fffe0ff */
[----:B------:R-:W-:-:S03]  /*0930*/  IADD3 R8, P0, PT, R28, UR4, RZ ;  /* 0x000000041c087c10 */ /* 0x000fc6000ff1e0ff */
[----:B------:R-:W2:Y:S01]  /*0940*/  LDC.64 R22, c[0x0][0x388] ;  /* 0x0000e200ff167b82 */ /* 0x000ea20000000a00 */
[----:B0-----:R-:W-:-:S06]  /*0950*/  IMAD.WIDE.U32 R4, R7, 0x8, R4 ;  /* 0x0000000807047825 */ /* 0x001fcc00078e0004 */
[----:B------:R-:W3:Y:S01]  /*0960*/  LDG.E.64 R4, desc[UR12][R4.64] ;  /* 0x0000000c04047981 */ /* 0x000ee2000c1e1b00 */
[----:B--2---:R-:W-:-:S04]  /*0970*/  IMAD.WIDE R22, R9, 0x8, R22 ;  /* 0x0000000809167825 */ /* 0x004fc800078e0216 */
[----:B------:R-:W-:Y:S01]  /*0980*/  IMAD.X R9, RZ, RZ, RZ, P0 ;  /* 0x000000ffff097224 */ /* 0x000fe200000e06ff */
[C---:B-1----:R-:W-:Y:S01]  /*0990*/  LEA R16, P0, R8.reuse, UR6, 0x3 ;  /* 0x0000000608107c11 */ /* 0x042fe2000f8018ff */
[----:B------:R-:W3:Y:S03]  /*09a0*/  LDG.E.64 R6, desc[UR12][R22.64] ;  /* 0x0000000c16067981 */ /* 0x000ee6000c1e1b00 */
[----:B------:R-:W-:Y:S01]  /*09b0*/  LEA.HI.X R17, R8, UR7, R9, 0x3, P0 ;  /* 0x0000000708117c11 */ /* 0x000fe200080f1c09 */
[----:B------:R-:W2:Y:S04]  /*09c0*/  LDG.E.64 R12, desc[UR12][R22.64+0x10] ;  /* 0x0000100c160c7981 */ /* 0x000ea8000c1e1b00 */
[----:B------:R-:W4:Y:S04]  /*09d0*/  LDG.E.64 R8, desc[UR12][R22.64+0x8] ;  /* 0x0000080c16087981 */ /* 0x000f28000c1e1b00 */
[----:B------:R-:W4:Y:S04]  /*09e0*/  LDG.E.64 R10, desc[UR12][R16.64+0x8] ;  /* 0x0000080c100a7981 */ /* 0x000f28000c1e1b00 */
[----:B------:R-:W2:Y:S04]  /*09f0*/  LDG.E.64 R14, desc[UR12][R16.64+0x10] ;  /* 0x0000100c100e7981 */ /* 0x000ea8000c1e1b00 */
[----:B------:R-:W5:Y:S04]  /*0a00*/  LDG.E.64 R18, desc[UR12][R22.64+0x18] ;  /* 0x0000180c16127981 */ /* 0x000f68000c1e1b00 */
[----:B------:R-:W5:Y:S01]  /*0a10*/  LDG.E.64 R20, desc[UR12][R16.64+0x18] ;  /* 0x0000180c10147981 */ /* 0x000f62000c1e1b00 */
[----:B------:R-:W-:Y:S01]  /*0a20*/  UIADD3 UR4, UPT, UPT, UR4, 0x4, URZ ;  /* 0x0000000404047890 */ /* 0x000fe2000fffe0ff */
[----:B---3--:R-:W-:-:S08]  /*0a30*/  DFMA R6, R4, R6, R26 ;  /* 0x000000060406722b */ /* 0x008fd0000000001a */
[----:B----4-:R-:W-:-:S08]  /*0a40*/  DFMA R6, R10, R8, R6 ;  /* 0x000000080a06722b */ /* 0x010fd00000000006 */
[----:B--2---:R-:W-:-:S08]  /*0a50*/  DFMA R6, R14, R12, R6 ;  /* 0x0000000c0e06722b */ /* 0x004fd00000000006 */
[----:B-----5:R-:W-:-:S11]  /*0a60*/  DFMA R26, R20, R18, R6 ;  /* 0x00000012141a722b */ /* 0x020fd60000000006 */
.L_x_4:
[----:B------:R-:W-:Y:S05]  /*0a70*/  BRA.U !UP1, `(.L_x_0) ;  /* 0x0000000109507547 */ /* 0x000fea000b800000 */
[----:B------:R-:W0:Y:S01]  /*0a80*/  LDC.64 R6, c[0x0][0x380] ;  /* 0x0000e000ff067b82 */ /* 0x000e220000000a00 */
[----:B------:R-:W-:Y:S01]  /*0a90*/  IADD3 R9, PT, PT, R28, UR4, RZ ;  /* 0x000000041c097c10 */ /* 0x000fe2000fffe0ff */
[----:B------:R-:W-:Y:S01]  /*0aa0*/  VIADD R11, R2, UR4 ;  /* 0x00000004020b7c36 */ /* 0x000fe20008000000 */
[----:B------:R-:W-:-:S05]  /*0ab0*/  UIADD3 UR5, UPT, UPT, -UR5, URZ, URZ ;  /* 0x000000ff05057290 */ /* 0x000fca000fffe1ff */
[----:B------:R-:W1:Y:S01]  /*0ac0*/  LDC.64 R4, c[0x0][0x388] ;  /* 0x0000e200ff047b82 */ /* 0x000e620000000a00 */
[----:B0-----:R-:W-:-:S04]  /*0ad0*/  IMAD.WIDE.U32 R6, R9, 0x8, R6 ;  /* 0x0000000809067825 */ /* 0x001fc800078e0006 */
[----:B------:R-:W-:Y:S01]  /*0ae0*/  IMAD.MOV.U32 R10, RZ, RZ, R6 ;  /* 0x000000ffff0a7224 */ /* 0x000fe200078e0006 */
[----:B------:R-:W-:-:S07]  /*0af0*/  MOV R13, R7 ;  /* 0x00000007000d7202 */ /* 0x000fce0000000f00 */
.L_x_5:
[----:B-1----:R-:W-:Y:S01]  /*0b00*/  IMAD.WIDE R6, R11, 0x8, R4 ;  /* 0x000000080b067825 */ /* 0x002fe200078e0204 */
[----:B------:R-:W-:-:S03]  /*0b10*/  MOV R8, R10 ;  /* 0x0000000a00087202 */ /* 0x000fc60000000f00 */
[----:B------:R-:W-:Y:S02]  /*0b20*/  IMAD.MOV.U32 R9, RZ, RZ, R13 ;  /* 0x000000ffff097224 */ /* 0x000fe400078e000d */
[----:B------:R-:W2:Y:S04]  /*0b30*/  LDG.E.64 R6, desc[UR12][R6.64] ;  /* 0x0000000c06067981 */ /* 0x000ea8000c1e1b00 */
[----:B------:R-:W2:Y:S01]  /*0b40*/  LDG.E.64 R8, desc[UR12][R8.64] ;  /* 0x0000000c08087981 */ /* 0x000ea2000c1e1b00 */
[----:B------:R-:W-:Y:S01]  /*0b50*/  UIADD3 UR5, UPT, UPT, UR5, 0x1, URZ ;  /* 0x0000000105057890 */ /* 0x000fe2000fffe0ff */
[----:B------:R-:W-:Y:S02]  /*0b60*/  IADD3 R10, P0, PT, R10, 0x8, RZ ;  /* 0x000000080a0a7810 */ /* 0x000fe40007f1e0ff */
[----:B------:R-:W-:Y:S01]  /*0b70*/  IADD3 R11, PT, PT, R11, 0x1, RZ ;  /* 0x000000010b0b7810 */ /* 0x000fe20007ffe0ff */
[----:B------:R-:W-:Y:S01]  /*0b80*/  UISETP.NE.AND UP0, UPT, UR5, URZ, UPT ;  /* 0x000000ff0500728c */ /* 0x000fe2000bf05270 */
[----:B------:R-:W-:Y:S01]  /*0b90*/  IADD3.X R13, PT, PT, RZ, R13, RZ, P0, !PT ;  /* 0x0000000dff0d7210 */ /* 0x000fe200007fe4ff */
[----:B--2---:R-:W-:-:S07]  /*0ba0*/  DFMA R26, R8, R6, R26 ;  /* 0x00000006081a722b */ /* 0x004fce000000001a */
[----:B------:R-:W-:Y:S05]  /*0bb0*/  BRA.U UP0, `(.L_x_5) ;  /* 0xfffffffd00d07547 */ /* 0x000fea000b83ffff */
.L_x_0:
[----:B------:R-:W0:Y:S01]  /*0bc0*/  LDC.64 R4, c[0x0][0x390] ;  /* 0x0000e400ff047b82 */ /* 0x000e220000000a00 */
[----:B------:R-:W-:-:S04]  /*0bd0*/  IMAD R3, R3, UR11, R0 ;  /* 0x0000000b03037c24 */ /* 0x000fc8000f8e0200 */
[----:B0-----:R-:W-:-:S05]  /*0be0*/  IMAD.WIDE R2, R3, 0x8, R4 ;  /* 0x0000000803027825 */ /* 0x001fca00078e0204 */
[----:B------:R-:W-:Y:S01]  /*0bf0*/  STG.E.64 desc[UR12][R2.64], R26 ;  /* 0x0000001a02007986 */ /* 0x000fe2000c101b0c */
[----:B------:R-:W-:Y:S05]  /*0c00*/  EXIT ;  /* 0x000000000000794d */ /* 0x000fea0003800000 */
.L_x_6:
[----:B------:R-:W-:-:S00]  /*0c10*/  BRA `(.L_x_6) ;  /* 0xfffffffc00fc7947 */ /* 0x000fc0000383ffff */
[----:B------:R-:W-:-:S00]  /*0c20*/  NOP ;  /* 0x0000000000007918 */ /* 0x000fc00000000000 */
        /* <DEDUP_REMOVED lines=13> */
.L_x_7:


//--------------------- .nv.shared.reserved.0     --------------------------
	.section	.nv.shared.reserved.0,"aw",@nobits
	.weak		__nv_reservedSMEM_offset_0_alias
	.size		__nv_reservedSMEM_offset_0_alias, 0, 64
	.other		__nv_reservedSMEM_offset_0_alias,@"STO_CUDA_RESERVED_SHARED STV_DEFAULT"
__nv_reservedSMEM_offset_0_alias:
	.zero		0
	.zero		64


//--------------------- .nv.constant0._Z20transformacao_linearPdS_S_iii --------------------------
	.section	.nv.constant0._Z20transformacao_linearPdS_S_iii,"a",@progbits
	.sectionflags	@""
	.align	4
.nv.constant0._Z20transformacao_linearPdS_S_iii:
	.zero		932


//--------------------- SYMBOLS --------------------------

	.type		.nv.reservedSmem.offset0,@object
	.size		.nv.reservedSmem.offset0,0x4
